//
// Generated by NVIDIA NVVM Compiler
//
// Compiler Build ID: CL-36424714
// Cuda compilation tools, release 13.0, V13.0.88
// Based on NVVM 20.0.0
//

.version 9.0
.target sm_100
.address_size 64

	// .globl	_Z6conv2DPfS_S_ii
// _ZZ13conv2D_sharedPfS_S_iiE7s_input has been demoted

.visible .entry _Z6conv2DPfS_S_ii(
	.param .u64 .ptr .align 1 _Z6conv2DPfS_S_ii_param_0,
	.param .u64 .ptr .align 1 _Z6conv2DPfS_S_ii_param_1,
	.param .u64 .ptr .align 1 _Z6conv2DPfS_S_ii_param_2,
	.param .u32 _Z6conv2DPfS_S_ii_param_3,
	.param .u32 _Z6conv2DPfS_S_ii_param_4
)
{
	.reg .pred 	%p<31>;
	.reg .b32 	%r<23>;
	.reg .b32 	%f<55>;
	.reg .b64 	%rd<28>;

	ld.param.u64 	%rd8, [_Z6conv2DPfS_S_ii_param_0];
	ld.param.u64 	%rd7, [_Z6conv2DPfS_S_ii_param_1];
	ld.param.u64 	%rd9, [_Z6conv2DPfS_S_ii_param_2];
	ld.param.u32 	%r7, [_Z6conv2DPfS_S_ii_param_3];
	ld.param.u32 	%r9, [_Z6conv2DPfS_S_ii_param_4];
	cvta.to.global.u64 	%rd1, %rd9;
	cvta.to.global.u64 	%rd2, %rd8;
	mov.u32 	%r10, %ctaid.x;
	mov.u32 	%r11, %ntid.x;
	mov.u32 	%r12, %tid.x;
	mad.lo.s32 	%r1, %r10, %r11, %r12;
	mov.u32 	%r13, %ctaid.y;
	mov.u32 	%r14, %ntid.y;
	mov.u32 	%r15, %tid.y;
	mad.lo.s32 	%r16, %r13, %r14, %r15;
	setp.ge.s32 	%p3, %r1, %r7;
	setp.ge.s32 	%p4, %r16, %r9;
	or.pred  	%p5, %p3, %p4;
	@%p5 bra 	$L__BB0_20;
	setp.eq.s32 	%p6, %r16, 0;
	add.s32 	%r17, %r16, -1;
	mul.lo.s32 	%r3, %r17, %r7;
	setp.lt.s32 	%p7, %r1, 1;
	cvt.s64.s32 	%rd10, %r3;
	cvt.s64.s32 	%rd3, %r1;
	add.s64 	%rd11, %rd3, %rd10;
	shl.b64 	%rd12, %rd11, 2;
	add.s64 	%rd4, %rd2, %rd12;
	mov.f32 	%f46, 0f00000000;
	or.pred  	%p8, %p7, %p6;
	@%p8 bra 	$L__BB0_3;
	ld.global.f32 	%f46, [%rd4+-4];
$L__BB0_3:
	setp.eq.s32 	%p9, %r16, 0;
	ld.global.f32 	%f29, [%rd1];
	fma.rn.f32 	%f3, %f46, %f29, 0f00000000;
	setp.lt.s32 	%p10, %r1, 0;
	mov.f32 	%f47, 0f00000000;
	or.pred  	%p11, %p10, %p9;
	@%p11 bra 	$L__BB0_5;
	add.s32 	%r18, %r1, %r3;
	mul.wide.s32 	%rd13, %r18, 4;
	add.s64 	%rd14, %rd2, %rd13;
	ld.global.f32 	%f47, [%rd14];
$L__BB0_5:
	setp.eq.s32 	%p12, %r16, 0;
	ld.global.f32 	%f31, [%rd1+4];
	fma.rn.f32 	%f6, %f47, %f31, %f3;
	add.s32 	%r19, %r1, 1;
	setp.gt.s32 	%p13, %r1, -2;
	setp.lt.s32 	%p14, %r19, %r7;
	and.pred  	%p1, %p13, %p14;
	not.pred 	%p15, %p1;
	mov.f32 	%f48, 0f00000000;
	or.pred  	%p16, %p15, %p12;
	@%p16 bra 	$L__BB0_7;
	ld.global.f32 	%f48, [%rd4+4];
$L__BB0_7:
	setp.gt.s32 	%p17, %r1, 0;
	ld.global.f32 	%f33, [%rd1+8];
	fma.rn.f32 	%f9, %f48, %f33, %f6;
	mul.lo.s32 	%r4, %r16, %r7;
	setp.le.s32 	%p18, %r1, %r7;
	and.pred  	%p2, %p17, %p18;
	cvt.s64.s32 	%rd15, %r4;
	add.s64 	%rd16, %rd3, %rd15;
	shl.b64 	%rd17, %rd16, 2;
	add.s64 	%rd5, %rd2, %rd17;
	mov.f32 	%f49, 0f00000000;
	not.pred 	%p19, %p2;
	@%p19 bra 	$L__BB0_9;
	ld.global.f32 	%f49, [%rd5+-4];
$L__BB0_9:
	setp.lt.s32 	%p20, %r1, 0;
	ld.global.f32 	%f35, [%rd1+12];
	fma.rn.f32 	%f12, %f49, %f35, %f9;
	mov.f32 	%f50, 0f00000000;
	@%p20 bra 	$L__BB0_11;
	add.s32 	%r20, %r1, %r4;
	mul.wide.s32 	%rd18, %r20, 4;
	add.s64 	%rd19, %rd2, %rd18;
	ld.global.f32 	%f50, [%rd19];
$L__BB0_11:
	ld.global.f32 	%f37, [%rd1+16];
	fma.rn.f32 	%f15, %f50, %f37, %f12;
	mov.f32 	%f51, 0f00000000;
	@%p15 bra 	$L__BB0_13;
	ld.global.f32 	%f51, [%rd5+4];
$L__BB0_13:
	ld.global.f32 	%f39, [%rd1+20];
	fma.rn.f32 	%f18, %f51, %f39, %f15;
	add.s32 	%r5, %r16, 1;
	setp.ge.u32 	%p22, %r5, %r9;
	add.s32 	%r6, %r4, %r7;
	cvt.s64.s32 	%rd20, %r6;
	add.s64 	%rd21, %rd3, %rd20;
	shl.b64 	%rd22, %rd21, 2;
	add.s64 	%rd6, %rd2, %rd22;
	mov.f32 	%f52, 0f00000000;
	or.pred  	%p24, %p19, %p22;
	@%p24 bra 	$L__BB0_15;
	ld.global.f32 	%f52, [%rd6+-4];
$L__BB0_15:
	setp.ge.u32 	%p25, %r5, %r9;
	setp.lt.s32 	%p26, %r1, 0;
	ld.global.f32 	%f41, [%rd1+24];
	fma.rn.f32 	%f21, %f52, %f41, %f18;
	mov.f32 	%f53, 0f00000000;
	or.pred  	%p27, %p26, %p25;
	@%p27 bra 	$L__BB0_17;
	add.s32 	%r21, %r1, %r6;
	mul.wide.s32 	%rd23, %r21, 4;
	add.s64 	%rd24, %rd2, %rd23;
	ld.global.f32 	%f53, [%rd24];
$L__BB0_17:
	setp.ge.u32 	%p28, %r5, %r9;
	ld.global.f32 	%f43, [%rd1+28];
	fma.rn.f32 	%f24, %f53, %f43, %f21;
	mov.f32 	%f54, 0f00000000;
	or.pred  	%p30, %p15, %p28;
	@%p30 bra 	$L__BB0_19;
	ld.global.f32 	%f54, [%rd6+4];
$L__BB0_19:
	ld.global.f32 	%f44, [%rd1+32];
	fma.rn.f32 	%f45, %f54, %f44, %f24;
	add.s32 	%r22, %r4, %r1;
	cvta.to.global.u64 	%rd25, %rd7;
	mul.wide.s32 	%rd26, %r22, 4;
	add.s64 	%rd27, %rd25, %rd26;
	st.global.f32 	[%rd27], %f45;
$L__BB0_20:
	ret;

}
	// .globl	_Z13conv2D_sharedPfS_S_ii
.visible .entry _Z13conv2D_sharedPfS_S_ii(
	.param .u64 .ptr .align 1 _Z13conv2D_sharedPfS_S_ii_param_0,
	.param .u64 .ptr .align 1 _Z13conv2D_sharedPfS_S_ii_param_1,
	.param .u64 .ptr .align 1 _Z13conv2D_sharedPfS_S_ii_param_2,
	.param .u32 _Z13conv2D_sharedPfS_S_ii_param_3,
	.param .u32 _Z13conv2D_sharedPfS_S_ii_param_4
)
{
	.reg .pred 	%p<14>;
	.reg .b32 	%r<32>;
	.reg .b32 	%f<45>;
	.reg .b64 	%rd<20>;
	// demoted variable
	.shared .align 4 .b8 _ZZ13conv2D_sharedPfS_S_iiE7s_input[1296];
	ld.param.u64 	%rd5, [_Z13conv2D_sharedPfS_S_ii_param_0];
	ld.param.u64 	%rd3, [_Z13conv2D_sharedPfS_S_ii_param_1];
	ld.param.u64 	%rd4, [_Z13conv2D_sharedPfS_S_ii_param_2];
	ld.param.u32 	%r11, [_Z13conv2D_sharedPfS_S_ii_param_3];
	ld.param.u32 	%r13, [_Z13conv2D_sharedPfS_S_ii_param_4];
	cvta.to.global.u64 	%rd1, %rd5;
	mov.u32 	%r14, %ctaid.x;
	mov.u32 	%r1, %ntid.x;
	mov.u32 	%r2, %tid.x;
	mad.lo.s32 	%r3, %r14, %r1, %r2;
	mov.u32 	%r15, %ctaid.y;
	mov.u32 	%r4, %ntid.y;
	mov.u32 	%r5, %tid.y;
	mad.lo.s32 	%r16, %r15, %r4, %r5;
	setp.lt.s32 	%p2, %r3, %r11;
	setp.lt.s32 	%p3, %r16, %r13;
	and.pred  	%p1, %p2, %p3;
	mov.u32 	%r17, _ZZ13conv2D_sharedPfS_S_iiE7s_input;
	mad.lo.s32 	%r18, %r5, 72, %r17;
	add.s32 	%r7, %r18, 72;
	shl.b32 	%r19, %r2, 2;
	add.s32 	%r8, %r7, %r19;
	not.pred 	%p4, %p1;
	@%p4 bra 	$L__BB1_2;
	mad.lo.s32 	%r21, %r11, %r16, %r3;
	mul.wide.s32 	%rd6, %r21, 4;
	add.s64 	%rd7, %rd1, %rd6;
	ld.global.f32 	%f9, [%rd7];
	st.shared.f32 	[%r8+4], %f9;
	bra.uni 	$L__BB1_3;
$L__BB1_2:
	mov.b32 	%r20, 0;
	st.shared.u32 	[%r8+4], %r20;
$L__BB1_3:
	setp.ne.s32 	%p5, %r2, 0;
	mul.lo.s32 	%r9, %r11, %r16;
	cvt.s64.s32 	%rd8, %r9;
	cvt.s64.s32 	%rd9, %r3;
	add.s64 	%rd10, %rd9, %rd8;
	shl.b64 	%rd11, %rd10, 2;
	add.s64 	%rd2, %rd1, %rd11;
	@%p5 bra 	$L__BB1_7;
	setp.lt.s32 	%p6, %r3, 1;
	mov.f32 	%f41, 0f00000000;
	@%p6 bra 	$L__BB1_6;
	ld.global.f32 	%f41, [%rd2+-4];
$L__BB1_6:
	st.shared.f32 	[%r7], %f41;
$L__BB1_7:
	add.s32 	%r22, %r1, -1;
	setp.lt.u32 	%p7, %r2, %r22;
	@%p7 bra 	$L__BB1_11;
	add.s32 	%r23, %r3, 1;
	setp.ge.s32 	%p8, %r23, %r11;
	mov.f32 	%f42, 0f00000000;
	@%p8 bra 	$L__BB1_10;
	ld.global.f32 	%f42, [%rd2+4];
$L__BB1_10:
	st.shared.f32 	[%r8+8], %f42;
$L__BB1_11:
	setp.ne.s32 	%p9, %r5, 0;
	@%p9 bra 	$L__BB1_15;
	setp.eq.s32 	%p10, %r16, 0;
	mov.f32 	%f43, 0f00000000;
	@%p10 bra 	$L__BB1_14;
	add.s32 	%r24, %r16, -1;
	mad.lo.s32 	%r25, %r11, %r24, %r3;
	mul.wide.s32 	%rd12, %r25, 4;
	add.s64 	%rd13, %rd1, %rd12;
	ld.global.f32 	%f43, [%rd13];
$L__BB1_14:
	add.s32 	%r28, %r17, %r19;
	st.shared.f32 	[%r28+4], %f43;
$L__BB1_15:
	add.s32 	%r29, %r4, -1;
	setp.lt.u32 	%p11, %r5, %r29;
	@%p11 bra 	$L__BB1_19;
	add.s32 	%r10, %r16, 1;
	setp.ge.s32 	%p12, %r10, %r13;
	mov.f32 	%f44, 0f00000000;
	@%p12 bra 	$L__BB1_18;
	mad.lo.s32 	%r30, %r11, %r10, %r3;
	mul.wide.s32 	%rd14, %r30, 4;
	add.s64 	%rd15, %rd1, %rd14;
	ld.global.f32 	%f44, [%rd15];
$L__BB1_18:
	st.shared.f32 	[%r8+76], %f44;
$L__BB1_19:
	bar.sync 	0;
	@%p4 bra 	$L__BB1_21;
	cvta.to.global.u64 	%rd16, %rd4;
	ld.global.f32 	%f14, [%rd16];
	ld.shared.f32 	%f15, [%r8+-72];
	fma.rn.f32 	%f16, %f14, %f15, 0f00000000;
	ld.global.f32 	%f17, [%rd16+4];
	ld.shared.f32 	%f18, [%r8+-68];
	fma.rn.f32 	%f19, %f17, %f18, %f16;
	ld.global.f32 	%f20, [%rd16+8];
	ld.shared.f32 	%f21, [%r8+-64];
	fma.rn.f32 	%f22, %f20, %f21, %f19;
	ld.global.f32 	%f23, [%rd16+12];
	ld.shared.f32 	%f24, [%r8];
	fma.rn.f32 	%f25, %f23, %f24, %f22;
	ld.global.f32 	%f26, [%rd16+16];
	ld.shared.f32 	%f27, [%r8+4];
	fma.rn.f32 	%f28, %f26, %f27, %f25;
	ld.global.f32 	%f29, [%rd16+20];
	ld.shared.f32 	%f30, [%r8+8];
	fma.rn.f32 	%f31, %f29, %f30, %f28;
	ld.global.f32 	%f32, [%rd16+24];
	ld.shared.f32 	%f33, [%r8+72];
	fma.rn.f32 	%f34, %f32, %f33, %f31;
	ld.global.f32 	%f35, [%rd16+28];
	ld.shared.f32 	%f36, [%r8+76];
	fma.rn.f32 	%f37, %f35, %f36, %f34;
	ld.global.f32 	%f38, [%rd16+32];
	ld.shared.f32 	%f39, [%r8+80];
	fma.rn.f32 	%f40, %f38, %f39, %f37;
	add.s32 	%r31, %r9, %r3;
	cvta.to.global.u64 	%rd17, %rd3;
	mul.wide.s32 	%rd18, %r31, 4;
	add.s64 	%rd19, %rd17, %rd18;
	st.global.f32 	[%rd19], %f40;
$L__BB1_21:
	ret;

}


// ===== COMPILED SASS (sm_100) =====

	.target	sm_100

	.elftype	@"ET_EXEC"


//--------------------- .note.nv.tkinfo           --------------------------
	.section	.note.nv.tkinfo,"",@"SHT_NOTE"
	.sectionflags	@"SHF_NOTE_NV_TKINFO"
	.tkinfo
        /*0018*/ 	.word	0x00000002
        /*0030*/ 	.string	""
        /*0030*/ 	.string	"ptxas"
        /*0030*/ 	.string	"Cuda compilation tools, release 13.0, V13.0.88"
        /*0030*/ 	.string	"Build cuda_13.0.r13.0/compiler.36424714_0"
        /*0030*/ 	.string	"-arch sm_100 -m 64 "



//--------------------- .note.nv.cuinfo           --------------------------
	.section	.note.nv.cuinfo,"",@"SHT_NOTE"
	.sectionflags	@"SHF_NOTE_NV_CUINFO"
        /*0018*/ 	.short	0x0002
        /*001a*/ 	.short	0x0064
        /*001c*/ 	.short	0x0082
	.zero		2


//--------------------- .nv.info                  --------------------------
	.section	.nv.info,"",@"SHT_CUDA_INFO"
	.align	4


	//----- nvinfo : EIATTR_REGCOUNT
	.align		4
        /*0000*/ 	.byte	0x04, 0x2f
        /*0002*/ 	.short	(.L_1 - .L_0)
	.align		4
.L_0:
        /*0004*/ 	.word	index@(_Z6conv2DPfS_S_ii)
        /*0008*/ 	.word	0x00000020


	//----- nvinfo : EIATTR_FRAME_SIZE
	.align		4
.L_1:
        /*000c*/ 	.byte	0x04, 0x11
        /*000e*/ 	.short	(.L_3 - .L_2)
	.align		4
.L_2:
        /*0010*/ 	.word	index@(_Z6conv2DPfS_S_ii)
        /*0014*/ 	.word	0x00000000


	//----- nvinfo : EIATTR_REGCOUNT
	.align		4
.L_3:
        /*0018*/ 	.byte	0x04, 0x2f
        /*001a*/ 	.short	(.L_5 - .L_4)
	.align		4
.L_4:
        /*001c*/ 	.word	index@(_Z13conv2D_sharedPfS_S_ii)
        /*0020*/ 	.word	0x0000001a


	//----- nvinfo : EIATTR_FRAME_SIZE
	.align		4
.L_5:
        /*0024*/ 	.byte	0x04, 0x11
        /*0026*/ 	.short	(.L_7 - .L_6)
	.align		4
.L_6:
        /*0028*/ 	.word	index@(_Z13conv2D_sharedPfS_S_ii)
        /*002c*/ 	.word	0x00000000


	//----- nvinfo : EIATTR_MIN_STACK_SIZE
	.align		4
.L_7:
        /*0030*/ 	.byte	0x04, 0x12
        /*0032*/ 	.short	(.L_9 - .L_8)
	.align		4
.L_8:
        /*0034*/ 	.word	index@(_Z13conv2D_sharedPfS_S_ii)
        /*0038*/ 	.word	0x00000000


	//----- nvinfo : EIATTR_MIN_STACK_SIZE
	.align		4
.L_9:
        /*003c*/ 	.byte	0x04, 0x12
        /*003e*/ 	.short	(.L_11 - .L_10)
	.align		4
.L_10:
        /*0040*/ 	.word	index@(_Z6conv2DPfS_S_ii)
        /*0044*/ 	.word	0x00000000
.L_11:


//--------------------- .nv.compat                --------------------------
	.section	.nv.compat,"",@"SHT_CUDA_COMPAT_INFO"
	.align	4
        /*0000*/ 	.byte	0x02, 0x09, 0x00, 0x00, 0x02, 0x02, 0x01, 0x00, 0x02, 0x05, 0x05, 0x00, 0x03, 0x07, 0x01, 0x01
        /*0010*/ 	.byte	0x02, 0x03, 0x00, 0x00, 0x02, 0x06, 0x01, 0x00, 0x04, 0x0b, 0x08, 0x00, 0x09, 0x00, 0x00, 0x00
        /*0020*/ 	.byte	0x00, 0x00, 0x00, 0x00


//--------------------- .nv.info._Z13conv2D_sharedPfS_S_ii --------------------------
	.section	.nv.info._Z13conv2D_sharedPfS_S_ii,"",@"SHT_CUDA_INFO"
	.sectionflags	@""
	.align	4


	//----- nvinfo : EIATTR_CUDA_API_VERSION
	.align		4
        /*0000*/ 	.byte	0x04, 0x37
        /*0002*/ 	.short	(.L_13 - .L_12)
.L_12:
        /*0004*/ 	.word	0x00000082


	//----- nvinfo : EIATTR_KPARAM_INFO
	.align		4
.L_13:
        /*0008*/ 	.byte	0x04, 0x17
        /*000a*/ 	.short	(.L_15 - .L_14)
.L_14:
        /*000c*/ 	.word	0x00000000
        /*0010*/ 	.short	0x0004
        /*0012*/ 	.short	0x001c
        /*0014*/ 	.byte	0x00, 0xf0, 0x11, 0x00


	//----- nvinfo : EIATTR_KPARAM_INFO
	.align		4
.L_15:
        /*0018*/ 	.byte	0x04, 0x17
        /*001a*/ 	.short	(.L_17 - .L_16)
.L_16:
        /*001c*/ 	.word	0x00000000
        /*0020*/ 	.short	0x0003
        /*0022*/ 	.short	0x0018
        /*0024*/ 	.byte	0x00, 0xf0, 0x11, 0x00


	//----- nvinfo : EIATTR_KPARAM_INFO
	.align		4
.L_17:
        /*0028*/ 	.byte	0x04, 0x17
        /*002a*/ 	.short	(.L_19 - .L_18)
.L_18:
        /*002c*/ 	.word	0x00000000
        /*0030*/ 	.short	0x0002
        /*0032*/ 	.short	0x0010
        /*0034*/ 	.byte	0x00, 0xf5, 0x21, 0x00


	//----- nvinfo : EIATTR_KPARAM_INFO
	.align		4
.L_19:
        /*0038*/ 	.byte	0x04, 0x17
        /*003a*/ 	.short	(.L_21 - .L_20)
.L_20:
        /*003c*/ 	.word	0x00000000
        /*0040*/ 	.short	0x0001
        /*0042*/ 	.short	0x0008
        /*0044*/ 	.byte	0x00, 0xf5, 0x21, 0x00


	//----- nvinfo : EIATTR_KPARAM_INFO
	.align		4
.L_21:
        /*0048*/ 	.byte	0x04, 0x17
        /*004a*/ 	.short	(.L_23 - .L_22)
.L_22:
        /*004c*/ 	.word	0x00000000
        /*0050*/ 	.short	0x0000
        /*0052*/ 	.short	0x0000
        /*0054*/ 	.byte	0x00, 0xf5, 0x21, 0x00


	//----- nvinfo : EIATTR_SPARSE_MMA_MASK
	.align		4
.L_23:
        /*0058*/ 	.byte	0x03, 0x50
        /*005a*/ 	.short	0x0000


	//----- nvinfo : EIATTR_MAXREG_COUNT
	.align		4
        /*005c*/ 	.byte	0x03, 0x1b
        /*005e*/ 	.short	0x00ff


	//----- nvinfo : EIATTR_NUM_BARRIERS
	.align		4
        /*0060*/ 	.byte	0x02, 0x4c
        /*0062*/ 	.byte	0x01
	.zero		1


	//----- nvinfo : EIATTR_MERCURY_ISA_VERSION
	.align		4
        /*0064*/ 	.byte	0x03, 0x5f
        /*0066*/ 	.short	0x0101


	//----- nvinfo : EIATTR_VRC_CTA_INIT_COUNT
	.align		4
        /*0068*/ 	.byte	0x02, 0x4a
	.zero		1
	.zero		1


	//----- nvinfo : EIATTR_EXIT_INSTR_OFFSETS
	.align		4
        /*006c*/ 	.byte	0x04, 0x1c
        /*006e*/ 	.short	(.L_25 - .L_24)


	//   ....[0]....
.L_24:
        /*0070*/ 	.word	0x00000580


	//   ....[1]....
        /*0074*/ 	.word	0x00000790


	//----- nvinfo : EIATTR_CRS_STACK_SIZE
	.align		4
.L_25:
        /*0078*/ 	.byte	0x04, 0x1e
        /*007a*/ 	.short	(.L_27 - .L_26)
.L_26:
        /*007c*/ 	.word	0x00000000


	//----- nvinfo : EIATTR_CBANK_PARAM_SIZE
	.align		4
.L_27:
        /*0080*/ 	.byte	0x03, 0x19
        /*0082*/ 	.short	0x0020


	//----- nvinfo : EIATTR_PARAM_CBANK
	.align		4
        /*0084*/ 	.byte	0x04, 0x0a
        /*0086*/ 	.short	(.L_29 - .L_28)
	.align		4
.L_28:
        /*0088*/ 	.word	index@(.nv.constant0._Z13conv2D_sharedPfS_S_ii)
        /*008c*/ 	.short	0x0380
        /*008e*/ 	.short	0x0020


	//----- nvinfo : EIATTR_SW_WAR
	.align		4
.L_29:
        /*0090*/ 	.byte	0x04, 0x36
        /*0092*/ 	.short	(.L_31 - .L_30)
.L_30:
        /*0094*/ 	.word	0x00000008
.L_31:


//--------------------- .nv.info._Z6conv2DPfS_S_ii --------------------------
	.section	.nv.info._Z6conv2DPfS_S_ii,"",@"SHT_CUDA_INFO"
	.sectionflags	@""
	.align	4


	//----- nvinfo : EIATTR_CUDA_API_VERSION
	.align		4
        /*0000*/ 	.byte	0x04, 0x37
        /*0002*/ 	.short	(.L_33 - .L_32)
.L_32:
        /*0004*/ 	.word	0x00000082


	//----- nvinfo : EIATTR_KPARAM_INFO
	.align		4
.L_33:
        /*0008*/ 	.byte	0x04, 0x17
        /*000a*/ 	.short	(.L_35 - .L_34)
.L_34:
        /*000c*/ 	.word	0x00000000
        /*0010*/ 	.short	0x0004
        /*0012*/ 	.short	0x001c
        /*0014*/ 	.byte	0x00, 0xf0, 0x11, 0x00


	//----- nvinfo : EIATTR_KPARAM_INFO
	.align		4
.L_35:
        /*0018*/ 	.byte	0x04, 0x17
        /*001a*/ 	.short	(.L_37 - .L_36)
.L_36:
        /*001c*/ 	.word	0x00000000
        /*0020*/ 	.short	0x0003
        /*0022*/ 	.short	0x0018
        /*0024*/ 	.byte	0x00, 0xf0, 0x11, 0x00


	//----- nvinfo : EIATTR_KPARAM_INFO
	.align		4
.L_37:
        /*0028*/ 	.byte	0x04, 0x17
        /*002a*/ 	.short	(.L_39 - .L_38)
.L_38:
        /*002c*/ 	.word	0x00000000
        /*0030*/ 	.short	0x0002
        /*0032*/ 	.short	0x0010
        /*0034*/ 	.byte	0x00, 0xf5, 0x21, 0x00


	//----- nvinfo : EIATTR_KPARAM_INFO
	.align		4
.L_39:
        /*0038*/ 	.byte	0x04, 0x17
        /*003a*/ 	.short	(.L_41 - .L_40)
.L_40:
        /*003c*/ 	.word	0x00000000
        /*0040*/ 	.short	0x0001
        /*0042*/ 	.short	0x0008
        /*0044*/ 	.byte	0x00, 0xf5, 0x21, 0x00


	//----- nvinfo : EIATTR_KPARAM_INFO
	.align		4
.L_41:
        /*0048*/ 	.byte	0x04, 0x17
        /*004a*/ 	.short	(.L_43 - .L_42)
.L_42:
        /*004c*/ 	.word	0x00000000
        /*0050*/ 	.short	0x0000
        /*0052*/ 	.short	0x0000
        /*0054*/ 	.byte	0x00, 0xf5, 0x21, 0x00


	//----- nvinfo : EIATTR_SPARSE_MMA_MASK
	.align		4
.L_43:
        /*0058*/ 	.byte	0x03, 0x50
        /*005a*/ 	.short	0x0000


	//----- nvinfo : EIATTR_MAXREG_COUNT
	.align		4
        /*005c*/ 	.byte	0x03, 0x1b
        /*005e*/ 	.short	0x00ff


	//----- nvinfo : EIATTR_MERCURY_ISA_VERSION
	.align		4
        /*0060*/ 	.byte	0x03, 0x5f
        /*0062*/ 	.short	0x0101


	//----- nvinfo : EIATTR_VRC_CTA_INIT_COUNT
	.align		4
        /*0064*/ 	.byte	0x02, 0x4a
	.zero		1
	.zero		1


	//----- nvinfo : EIATTR_EXIT_INSTR_OFFSETS
	.align		4
        /*0068*/ 	.byte	0x04, 0x1c
        /*006a*/ 	.short	(.L_45 - .L_44)


	//   ....[0]....
.L_44:
        /*006c*/ 	.word	0x000000c0


	//   ....[1]....
        /*0070*/ 	.word	0x000005f0


	//----- nvinfo : EIATTR_CBANK_PARAM_SIZE
	.align		4
.L_45:
        /*0074*/ 	.byte	0x03, 0x19
        /*0076*/ 	.short	0x0020


	//----- nvinfo : EIATTR_PARAM_CBANK
	.align		4
        /*0078*/ 	.byte	0x04, 0x0a
        /*007a*/ 	.short	(.L_47 - .L_46)
	.align		4
.L_46:
        /*007c*/ 	.word	index@(.nv.constant0._Z6conv2DPfS_S_ii)
        /*0080*/ 	.short	0x0380
        /*0082*/ 	.short	0x0020


	//----- nvinfo : EIATTR_SW_WAR
	.align		4
.L_47:
        /*0084*/ 	.byte	0x04, 0x36
        /*0086*/ 	.short	(.L_49 - .L_48)
.L_48:
        /*0088*/ 	.word	0x00000008
.L_49:


//--------------------- .nv.callgraph             --------------------------
	.section	.nv.callgraph,"",@"SHT_CUDA_CALLGRAPH"
	.align	4
	.sectionentsize	8
	.align		4
        /*0000*/ 	.word	0x00000000
	.align		4
        /*0004*/ 	.word	0xffffffff
	.align		4
        /*0008*/ 	.word	0x00000000
	.align		4
        /*000c*/ 	.word	0xfffffffe
	.align		4
        /*0010*/ 	.word	0x00000000
	.align		4
        /*0014*/ 	.word	0xfffffffd
	.align		4
        /*0018*/ 	.word	0x00000000
	.align		4
        /*001c*/ 	.word	0xfffffffc


//--------------------- .text._Z13conv2D_sharedPfS_S_ii --------------------------
	.section	.text._Z13conv2D_sharedPfS_S_ii,"ax",@progbits
	.align	128
        .global         _Z13conv2D_sharedPfS_S_ii
        .type           _Z13conv2D_sharedPfS_S_ii,@function
        .size           _Z13conv2D_sharedPfS_S_ii,(.L_x_18 - _Z13conv2D_sharedPfS_S_ii)
        .other          _Z13conv2D_sharedPfS_S_ii,@"STO_CUDA_ENTRY STV_DEFAULT"
_Z13conv2D_sharedPfS_S_ii:
.text._Z13conv2D_sharedPfS_S_ii:
[----:B------:R-:W-:Y:S01]  /*0000*/  LDC R1, c[0x0][0x37c] ;  /* 0x0000df00ff017b82 */ /* 0x000fe20000000800 */
[----:B------:R-:W0:Y:S07]  /*0010*/  S2R R0, SR_TID.Y ;  /* 0x0000000000007919 */ /* 0x000e2e0000002200 */
[----:B------:R-:W1:Y:S01]  /*0020*/  LDC R10, c[0x0][0x360] ;  /* 0x0000d800ff0a7b82 */ /* 0x000e620000000800 */
[----:B------:R-:W2:Y:S01]  /*0030*/  LDCU.64 UR6, c[0x0][0x398] ;  /* 0x00007300ff0677ac */ /* 0x000ea20008000a00 */
[----:B------:R-:W1:Y:S01]  /*0040*/  S2R R15, SR_TID.X ;  /* 0x00000000000f7919 */ /* 0x000e620000002100 */
[----:B------:R-:W3:Y:S05]  /*0050*/  LDCU.64 UR8, c[0x0][0x380] ;  /* 0x00007000ff0877ac */ /* 0x000eea0008000a00 */
[----:B------:R-:W0:Y:S08]  /*0060*/  S2UR UR5, SR_CTAID.Y ;  /* 0x00000000000579c3 */ /* 0x000e300000002600 */
[----:B------:R-:W0:Y:S08]  /*0070*/  LDC R7, c[0x0][0x364] ;  /* 0x0000d900ff077b82 */ /* 0x000e300000000800 */
[----:B------:R-:W1:Y:S01]  /*0080*/  S2UR UR4, SR_CTAID.X ;  /* 0x00000000000479c3 */ /* 0x000e620000002500 */
[----:B0-----:R-:W-:-:S05]  /*0090*/  IMAD R5, R7, UR5, R0 ;  /* 0x0000000507057c24 */ /* 0x001fca000f8e0200 */
[----:B--2---:R-:W-:Y:S01]  /*00a0*/  ISETP.GE.AND P0, PT, R5, UR7, PT ;  /* 0x0000000705007c0c */ /* 0x004fe2000bf06270 */
[----:B-1----:R-:W-:Y:S01]  /*00b0*/  IMAD R2, R10, UR4, R15 ;  /* 0x000000040a027c24 */ /* 0x002fe2000f8e020f */
[----:B------:R-:W0:Y:S04]  /*00c0*/  LDCU.64 UR4, c[0x0][0x358] ;  /* 0x00006b00ff0477ac */ /* 0x000e280008000a00 */
[----:B------:R-:W-:-:S13]  /*00d0*/  ISETP.LT.AND P0, PT, R2, UR6, !P0 ;  /* 0x0000000602007c0c */ /* 0x000fda000c701270 */
[----:B------:R-:W1:Y:S01]  /*00e0*/  @P0 LDC.64 R8, c[0x0][0x380] ;  /* 0x0000e000ff080b82 */ /* 0x000e620000000a00 */
[----:B------:R-:W-:-:S04]  /*00f0*/  @P0 IMAD R3, R5, UR6, R2 ;  /* 0x0000000605030c24 */ /* 0x000fc8000f8e0202 */
[----:B-1----:R-:W-:-:S05]  /*0100*/  @P0 IMAD.WIDE R8, R3, 0x4, R8 ;  /* 0x0000000403080825 */ /* 0x002fca00078e0208 */
[----:B0-----:R0:W2:Y:S01]  /*0110*/  @P0 LDG.E R13, desc[UR4][R8.64] ;  /* 0x00000004080d0981 */ /* 0x0010a2000c1e1900 */
[----:B------:R-:W-:Y:S01]  /*0120*/  MOV R3, 0x400 ;  /* 0x0000040000037802 */ /* 0x000fe20000000f00 */
[----:B------:R-:W-:Y:S01]  /*0130*/  BSSY.RECONVERGENT B0, `(.L_x_0) ;  /* 0x0000016000007945 */ /* 0x000fe20003800200 */
[----:B------:R-:W-:Y:S01]  /*0140*/  SHF.R.S32.HI R12, RZ, 0x1f, R2 ;  /* 0x0000001fff0c7819 */ /* 0x000fe20000011402 */
[----:B------:R-:W1:Y:S02]  /*0150*/  S2R R4, SR_CgaCtaId ;  /* 0x0000000000047919 */ /* 0x000e640000008800 */
[----:B-1----:R-:W-:Y:S01]  /*0160*/  LEA R11, R4, R3, 0x18 ;  /* 0x00000003040b7211 */ /* 0x002fe200078ec0ff */
[----:B------:R-:W-:-:S04]  /*0170*/  IMAD R3, R5, UR6, RZ ;  /* 0x0000000605037c24 */ /* 0x000fc8000f8e02ff */
[----:B------:R-:W-:Y:S01]  /*0180*/  IMAD R6, R0, 0x48, R11 ;  /* 0x0000004800067824 */ /* 0x000fe200078e020b */
[----:B0-----:R-:W-:-:S04]  /*0190*/  IADD3 R9, P1, PT, R2, R3, RZ ;  /* 0x0000000302097210 */ /* 0x001fc80007f3e0ff */
[----:B------:R-:W-:Y:S02]  /*01a0*/  LEA R4, R15, R6, 0x2 ;  /* 0x000000060f047211 */ /* 0x000fe400078e10ff */
[----:B------:R-:W-:Y:S02]  /*01b0*/  LEA.HI.X.SX32 R12, R3, R12, 0x1, P1 ;  /* 0x0000000c030c7211 */ /* 0x000fe400008f0eff */
[----:B------:R-:W-:Y:S02]  /*01c0*/  ISETP.NE.AND P1, PT, R15, RZ, PT ;  /* 0x000000ff0f00720c */ /* 0x000fe40003f25270 */
[----:B---3--:R-:W-:-:S04]  /*01d0*/  LEA R8, P2, R9, UR8, 0x2 ;  /* 0x0000000809087c11 */ /* 0x008fc8000f8410ff */
[----:B------:R-:W-:Y:S01]  /*01e0*/  LEA.HI.X R9, R9, UR9, R12, 0x2, P2 ;  /* 0x0000000909097c11 */ /* 0x000fe200090f140c */
[----:B--2---:R0:W-:Y:S04]  /*01f0*/  @P0 STS [R4+0x4c], R13 ;  /* 0x00004c0d04000388 */ /* 0x0041e80000000800 */
[----:B------:R0:W-:Y:S02]  /*0200*/  @!P0 STS [R4+0x4c], RZ ;  /* 0x00004cff04008388 */ /* 0x0001e40000000800 */
[----:B------:R-:W-:Y:S05]  /*0210*/  @P1 BRA `(.L_x_1) ;  /* 0x00000000001c1947 */ /* 0x000fea0003800000 */
[----:B------:R-:W-:Y:S01]  /*0220*/  ISETP.GE.AND P1, PT, R2, 0x1, PT ;  /* 0x000000010200780c */ /* 0x000fe20003f26270 */
[----:B------:R-:W-:Y:S01]  /*0230*/  BSSY.RECONVERGENT B1, `(.L_x_2) ;  /* 0x0000004000017945 */ /* 0x000fe20003800200 */
[----:B0-----:R-:W-:-:S11]  /*0240*/  HFMA2 R13, -RZ, RZ, 0, 0 ;  /* 0x00000000ff0d7431 */ /* 0x001fd600000001ff */
[----:B------:R-:W-:Y:S05]  /*0250*/  @!P1 BRA `(.L_x_3) ;  /* 0x0000000000049947 */ /* 0x000fea0003800000 */
[----:B------:R0:W5:Y:S02]  /*0260*/  LDG.E R13, desc[UR4][R8.64+-0x4] ;  /* 0xfffffc04080d7981 */ /* 0x000164000c1e1900 */
.L_x_3:
[----:B------:R-:W-:Y:S05]  /*0270*/  BSYNC.RECONVERGENT B1 ;  /* 0x0000000000017941 */ /* 0x000fea0003800200 */
.L_x_2:
[----:B-----5:R1:W-:Y:S02]  /*0280*/  STS [R6+0x48], R13 ;  /* 0x0000480d06007388 */ /* 0x0203e40000000800 */
.L_x_1:
[----:B------:R-:W-:Y:S05]  /*0290*/  BSYNC.RECONVERGENT B0 ;  /* 0x0000000000007941 */ /* 0x000fea0003800200 */
.L_x_0:
[----:B-1----:R-:W-:Y:S01]  /*02a0*/  VIADD R6, R10, 0xffffffff ;  /* 0xffffffff0a067836 */ /* 0x002fe20000000000 */
[----:B------:R-:W-:Y:S04]  /*02b0*/  BSSY.RECONVERGENT B0, `(.L_x_4) ;  /* 0x000000b000007945 */ /* 0x000fe80003800200 */
[----:B------:R-:W-:-:S13]  /*02c0*/  ISETP.GE.U32.AND P1, PT, R15, R6, PT ;  /* 0x000000060f00720c */ /* 0x000fda0003f26070 */
[----:B------:R-:W-:Y:S05]  /*02d0*/  @!P1 BRA `(.L_x_5) ;  /* 0x0000000000209947 */ /* 0x000fea0003800000 */
[----:B------:R-:W-:Y:S01]  /*02e0*/  IADD3 R6, PT, PT, R2, 0x1, RZ ;  /* 0x0000000102067810 */ /* 0x000fe20007ffe0ff */
[----:B------:R-:W-:Y:S01]  /*02f0*/  BSSY.RECONVERGENT B1, `(.L_x_6) ;  /* 0x0000005000017945 */ /* 0x000fe20003800200 */
[----:B0-----:R-:W-:Y:S02]  /*0300*/  IMAD.MOV.U32 R13, RZ, RZ, RZ ;  /* 0x000000ffff0d7224 */ /* 0x001fe400078e00ff */
[----:B------:R-:W-:-:S13]  /*0310*/  ISETP.GE.AND P1, PT, R6, UR6, PT ;  /* 0x0000000606007c0c */ /* 0x000fda000bf26270 */
[----:B------:R-:W-:Y:S05]  /*0320*/  @P1 BRA `(.L_x_7) ;  /* 0x0000000000041947 */ /* 0x000fea0003800000 */
[----:B------:R0:W5:Y:S02]  /*0330*/  LDG.E R13, desc[UR4][R8.64+0x4] ;  /* 0x00000404080d7981 */ /* 0x000164000c1e1900 */
.L_x_7:
[----:B------:R-:W-:Y:S05]  /*0340*/  BSYNC.RECONVERGENT B1 ;  /* 0x0000000000017941 */ /* 0x000fea0003800200 */
.L_x_6:
[----:B-----5:R1:W-:Y:S02]  /*0350*/  STS [R4+0x50], R13 ;  /* 0x0000500d04007388 */ /* 0x0203e40000000800 */
.L_x_5:
[----:B------:R-:W-:Y:S05]  /*0360*/  BSYNC.RECONVERGENT B0 ;  /* 0x0000000000007941 */ /* 0x000fea0003800200 */
.L_x_4:
[----:B------:R-:W-:Y:S01]  /*0370*/  ISETP.NE.AND P1, PT, R0, RZ, PT ;  /* 0x000000ff0000720c */ /* 0x000fe20003f25270 */
[----:B------:R-:W-:-:S12]  /*0380*/  BSSY.RECONVERGENT B0, `(.L_x_8) ;  /* 0x000000e000007945 */ /* 0x000fd80003800200 */
[----:B------:R-:W-:Y:S05]  /*0390*/  @P1 BRA `(.L_x_9) ;  /* 0x0000000000301947 */ /* 0x000fea0003800000 */
[----:B------:R-:W-:Y:S01]  /*03a0*/  ISETP.NE.AND P1, PT, R5, RZ, PT ;  /* 0x000000ff0500720c */ /* 0x000fe20003f25270 */
[----:B------:R-:W-:Y:S01]  /*03b0*/  BSSY.RECONVERGENT B1, `(.L_x_10) ;  /* 0x0000009000017945 */ /* 0x000fe20003800200 */
[----:B01----:R-:W-:Y:S01]  /*03c0*/  LEA R13, R15, R11, 0x2 ;  /* 0x0000000b0f0d7211 */ /* 0x003fe200078e10ff */
[----:B------:R-:W-:-:S10]  /*03d0*/  IMAD.MOV.U32 R8, RZ, RZ, RZ ;  /* 0x000000ffff087224 */ /* 0x000fd400078e00ff */
[----:B------:R-:W-:Y:S05]  /*03e0*/  @!P1 BRA `(.L_x_11) ;  /* 0x0000000000149947 */ /* 0x000fea0003800000 */
[----:B------:R-:W0:Y:S01]  /*03f0*/  LDC.64 R8, c[0x0][0x380] ;  /* 0x0000e000ff087b82 */ /* 0x000e220000000a00 */
[----:B------:R-:W-:-:S05]  /*0400*/  IADD3 R11, PT, PT, R5, -0x1, RZ ;  /* 0xffffffff050b7810 */ /* 0x000fca0007ffe0ff */
[----:B------:R-:W-:-:S04]  /*0410*/  IMAD R11, R11, UR6, R2 ;  /* 0x000000060b0b7c24 */ /* 0x000fc8000f8e0202 */
[----:B0-----:R-:W-:-:S06]  /*0420*/  IMAD.WIDE R8, R11, 0x4, R8 ;  /* 0x000000040b087825 */ /* 0x001fcc00078e0208 */
[----:B------:R0:W5:Y:S02]  /*0430*/  LDG.E R8, desc[UR4][R8.64] ;  /* 0x0000000408087981 */ /* 0x000164000c1e1900 */
.L_x_11:
[----:B------:R-:W-:Y:S05]  /*0440*/  BSYNC.RECONVERGENT B1 ;  /* 0x0000000000017941 */ /* 0x000fea0003800200 */
.L_x_10:
[----:B-----5:R2:W-:Y:S02]  /*0450*/  STS [R13+0x4], R8 ;  /* 0x000004080d007388 */ /* 0x0205e40000000800 */
.L_x_9:
[----:B------:R-:W-:Y:S05]  /*0460*/  BSYNC.RECONVERGENT B0 ;  /* 0x0000000000007941 */ /* 0x000fea0003800200 */
.L_x_8:
[----:B------:R-:W-:Y:S01]  /*0470*/  IADD3 R7, PT, PT, R7, -0x1, RZ ;  /* 0xffffffff07077810 */ /* 0x000fe20007ffe0ff */
[----:B------:R-:W-:Y:S03]  /*0480*/  BSSY.RECONVERGENT B0, `(.L_x_12) ;  /* 0x000000e000007945 */ /* 0x000fe60003800200 */
[----:B------:R-:W-:-:S13]  /*0490*/  ISETP.GE.U32.AND P1, PT, R0, R7, PT ;  /* 0x000000070000720c */ /* 0x000fda0003f26070 */
[----:B------:R-:W-:Y:S05]  /*04a0*/  @!P1 BRA `(.L_x_13) ;  /* 0x00000000002c9947 */ /* 0x000fea0003800000 */
[----:B------:R-:W-:Y:S01]  /*04b0*/  VIADD R5, R5, 0x1 ;  /* 0x0000000105057836 */ /* 0x000fe20000000000 */
[----:B------:R-:W-:Y:S01]  /*04c0*/  BSSY.RECONVERGENT B1, `(.L_x_14) ;  /* 0x0000008000017945 */ /* 0x000fe20003800200 */
[----:B------:R-:W-:-:S03]  /*04d0*/  MOV R7, RZ ;  /* 0x000000ff00077202 */ /* 0x000fc60000000f00 */
[----:B------:R-:W-:-:S13]  /*04e0*/  ISETP.GE.AND P1, PT, R5, UR7, PT ;  /* 0x0000000705007c0c */ /* 0x000fda000bf26270 */
[----:B------:R-:W-:Y:S05]  /*04f0*/  @P1 BRA `(.L_x_15) ;  /* 0x0000000000101947 */ /* 0x000fea0003800000 */
[----:B------:R-:W3:Y:S01]  /*0500*/  LDC.64 R6, c[0x0][0x380] ;  /* 0x0000e000ff067b82 */ /* 0x000ee20000000a00 */
[----:B------:R-:W-:-:S04]  /*0510*/  IMAD R5, R5, UR6, R2 ;  /* 0x0000000605057c24 */ /* 0x000fc8000f8e0202 */
[----:B---3--:R-:W-:-:S06]  /*0520*/  IMAD.WIDE R6, R5, 0x4, R6 ;  /* 0x0000000405067825 */ /* 0x008fcc00078e0206 */
[----:B------:R3:W5:Y:S02]  /*0530*/  LDG.E R7, desc[UR4][R6.64] ;  /* 0x0000000406077981 */ /* 0x000764000c1e1900 */
.L_x_15:
[----:B------:R-:W-:Y:S05]  /*0540*/  BSYNC.RECONVERGENT B1 ;  /* 0x0000000000017941 */ /* 0x000fea0003800200 */
.L_x_14:
[----:B-----5:R4:W-:Y:S02]  /*0550*/  STS [R4+0x94], R7 ;  /* 0x0000940704007388 */ /* 0x0209e40000000800 */
.L_x_13:
[----:B------:R-:W-:Y:S05]  /*0560*/  BSYNC.RECONVERGENT B0 ;  /* 0x0000000000007941 */ /* 0x000fea0003800200 */
.L_x_12:
[----:B------:R-:W-:Y:S06]  /*0570*/  BAR.SYNC.DEFER_BLOCKING 0x0 ;  /* 0x0000000000007b1d */ /* 0x000fec0000010000 */
[----:B------:R-:W-:Y:S05]  /*0580*/  @!P0 EXIT ;  /* 0x000000000000894d */ /* 0x000fea0003800000 */
[----:B---34-:R-:W3:Y:S01]  /*0590*/  LDC.64 R6, c[0x0][0x390] ;  /* 0x0000e400ff067b82 */ /* 0x018ee20000000a00 */
[----:B012---:R-:W0:Y:S04]  /*05a0*/  LDS R13, [R4] ;  /* 0x00000000040d7984 */ /* 0x007e280000000800 */
[----:B------:R-:W1:Y:S04]  /*05b0*/  LDS R14, [R4+0x4] ;  /* 0x00000400040e7984 */ /* 0x000e680000000800 */
[----:B------:R-:W2:Y:S04]  /*05c0*/  LDS R16, [R4+0x8] ;  /* 0x0000080004107984 */ /* 0x000ea80000000800 */
[----:B------:R-:W4:Y:S04]  /*05d0*/  LDS R18, [R4+0x48] ;  /* 0x0000480004127984 */ /* 0x000f280000000800 */
[----:B------:R-:W5:Y:S04]  /*05e0*/  LDS R20, [R4+0x4c] ;  /* 0x00004c0004147984 */ /* 0x000f680000000800 */
[----:B------:R-:W5:Y:S04]  /*05f0*/  LDS R22, [R4+0x50] ;  /* 0x0000500004167984 */ /* 0x000f680000000800 */
[----:B---3--:R-:W0:Y:S04]  /*0600*/  LDG.E R0, desc[UR4][R6.64] ;  /* 0x0000000406007981 */ /* 0x008e28000c1e1900 */
[----:B------:R-:W1:Y:S04]  /*0610*/  LDG.E R15, desc[UR4][R6.64+0x4] ;  /* 0x00000404060f7981 */ /* 0x000e68000c1e1900 */
[----:B------:R-:W2:Y:S04]  /*0620*/  LDG.E R17, desc[UR4][R6.64+0x8] ;  /* 0x0000080406117981 */ /* 0x000ea8000c1e1900 */
[----:B------:R-:W4:Y:S04]  /*0630*/  LDG.E R19, desc[UR4][R6.64+0xc] ;  /* 0x00000c0406137981 */ /* 0x000f28000c1e1900 */
[----:B------:R-:W5:Y:S04]  /*0640*/  LDG.E R21, desc[UR4][R6.64+0x10] ;  /* 0x0000100406157981 */ /* 0x000f68000c1e1900 */
[----:B------:R-:W3:Y:S04]  /*0650*/  LDG.E R10, desc[UR4][R6.64+0x14] ;  /* 0x00001404060a7981 */ /* 0x000ee8000c1e1900 */
[----:B------:R-:W3:Y:S04]  /*0660*/  LDG.E R9, desc[UR4][R6.64+0x18] ;  /* 0x0000180406097981 */ /* 0x000ee8000c1e1900 */
[----:B------:R-:W3:Y:S04]  /*0670*/  LDG.E R8, desc[UR4][R6.64+0x1c] ;  /* 0x00001c0406087981 */ /* 0x000ee8000c1e1900 */
[----:B------:R0:W3:Y:S01]  /*0680*/  LDG.E R5, desc[UR4][R6.64+0x20] ;  /* 0x0000200406057981 */ /* 0x0000e2000c1e1900 */
[----:B------:R-:W-:-:S03]  /*0690*/  IADD3 R3, PT, PT, R2, R3, RZ ;  /* 0x0000000302037210 */ /* 0x000fc60007ffe0ff */
[----:B------:R-:W3:Y:S04]  /*06a0*/  LDS R23, [R4+0x90] ;  /* 0x0000900004177984 */ /* 0x000ee80000000800 */
[----:B------:R-:W3:Y:S01]  /*06b0*/  LDS R11, [R4+0x94] ;  /* 0x00009400040b7984 */ /* 0x000ee20000000800 */
[----:B0-----:R-:W0:Y:S03]  /*06c0*/  LDC.64 R6, c[0x0][0x388] ;  /* 0x0000e200ff067b82 */ /* 0x001e260000000a00 */
[----:B------:R-:W3:Y:S01]  /*06d0*/  LDS R12, [R4+0x98] ;  /* 0x00009800040c7984 */ /* 0x000ee20000000800 */
[----:B0-----:R-:W-:-:S04]  /*06e0*/  IMAD.WIDE R6, R3, 0x4, R6 ;  /* 0x0000000403067825 */ /* 0x001fc800078e0206 */
[----:B------:R-:W-:-:S04]  /*06f0*/  FFMA R0, R0, R13, RZ ;  /* 0x0000000d00007223 */ /* 0x000fc800000000ff */
[----:B-1----:R-:W-:-:S04]  /*0700*/  FFMA R0, R15, R14, R0 ;  /* 0x0000000e0f007223 */ /* 0x002fc80000000000 */
[----:B--2---:R-:W-:-:S04]  /*0710*/  FFMA R0, R17, R16, R0 ;  /* 0x0000001011007223 */ /* 0x004fc80000000000 */
[----:B----4-:R-:W-:-:S04]  /*0720*/  FFMA R0, R19, R18, R0 ;  /* 0x0000001213007223 */ /* 0x010fc80000000000 */
[----:B-----5:R-:W-:-:S04]  /*0730*/  FFMA R21, R21, R20, R0 ;  /* 0x0000001415157223 */ /* 0x020fc80000000000 */
[----:B---3--:R-:W-:-:S04]  /*0740*/  FFMA R10, R10, R22, R21 ;  /* 0x000000160a0a7223 */ /* 0x008fc80000000015 */
[----:B------:R-:W-:-:S04]  /*0750*/  FFMA R9, R9, R23, R10 ;  /* 0x0000001709097223 */ /* 0x000fc8000000000a */
[----:B------:R-:W-:-:S04]  /*0760*/  FFMA R8, R8, R11, R9 ;  /* 0x0000000b08087223 */ /* 0x000fc80000000009 */
[----:B------:R-:W-:-:S05]  /*0770*/  FFMA R5, R5, R12, R8 ;  /* 0x0000000c05057223 */ /* 0x000fca0000000008 */
[----:B------:R-:W-:Y:S01]  /*0780*/  STG.E desc[UR4][R6.64], R5 ;  /* 0x0000000506007986 */ /* 0x000fe2000c101904 */
[----:B------:R-:W-:Y:S05]  /*0790*/  EXIT ;  /* 0x000000000000794d */ /* 0x000fea0003800000 */
.L_x_16:
[----:B------:R-:W-:-:S00]  /*07a0*/  BRA `(.L_x_16) ;  /* 0xfffffffc00fc7947 */ /* 0x000fc0000383ffff */
[----:B------:R-:W-:-:S00]  /*07b0*/  NOP ;  /* 0x0000000000007918 */ /* 0x000fc00000000000 */
        /* <DEDUP_REMOVED lines=12> */
.L_x_18:


//--------------------- .text._Z6conv2DPfS_S_ii   --------------------------
	.section	.text._Z6conv2DPfS_S_ii,"ax",@progbits
	.align	128
        .global         _Z6conv2DPfS_S_ii
        .type           _Z6conv2DPfS_S_ii,@function
        .size           _Z6conv2DPfS_S_ii,(.L_x_19 - _Z6conv2DPfS_S_ii)
        .other          _Z6conv2DPfS_S_ii,@"STO_CUDA_ENTRY STV_DEFAULT"
_Z6conv2DPfS_S_ii:
.text._Z6conv2DPfS_S_ii:
[----:B------:R-:W-:Y:S01]  /*0000*/  LDC R1, c[0x0][0x37c] ;  /* 0x0000df00ff017b82 */ /* 0x000fe20000000800 */
[----:B------:R-:W0:Y:S07]  /*0010*/  S2R R3, SR_TID.Y ;  /* 0x0000000000037919 */ /* 0x000e2e0000002200 */
[----:B------:R-:W1:Y:S01]  /*0020*/  LDC R9, c[0x0][0x360] ;  /* 0x0000d800ff097b82 */ /* 0x000e620000000800 */
[----:B------:R-:W2:Y:S01]  /*0030*/  LDCU.64 UR6, c[0x0][0x398] ;  /* 0x00007300ff0677ac */ /* 0x000ea20008000a00 */
[----:B------:R-:W1:Y:S06]  /*0040*/  S2R R0, SR_TID.X ;  /* 0x0000000000007919 */ /* 0x000e6c0000002100 */
[----:B------:R-:W0:Y:S08]  /*0050*/  S2UR UR5, SR_CTAID.Y ;  /* 0x00000000000579c3 */ /* 0x000e300000002600 */
[----:B------:R-:W0:Y:S08]  /*0060*/  LDC R14, c[0x0][0x364] ;  /* 0x0000d900ff0e7b82 */ /* 0x000e300000000800 */
[----:B------:R-:W1:Y:S01]  /*0070*/  S2UR UR4, SR_CTAID.X ;  /* 0x00000000000479c3 */ /* 0x000e620000002500 */
[----:B0-----:R-:W-:-:S05]  /*0080*/  IMAD R14, R14, UR5, R3 ;  /* 0x000000050e0e7c24 */ /* 0x001fca000f8e0203 */
[----:B--2---:R-:W-:Y:S01]  /*0090*/  ISETP.GE.AND P0, PT, R14, UR7, PT ;  /* 0x000000070e007c0c */ /* 0x004fe2000bf06270 */
[----:B-1----:R-:W-:-:S05]  /*00a0*/  IMAD R9, R9, UR4, R0 ;  /* 0x0000000409097c24 */ /* 0x002fca000f8e0200 */
[----:B------:R-:W-:-:S13]  /*00b0*/  ISETP.GE.OR P0, PT, R9, UR6, P0 ;  /* 0x0000000609007c0c */ /* 0x000fda0008706670 */
[----:B------:R-:W-:Y:S05]  /*00c0*/  @P0 EXIT ;  /* 0x000000000000094d */ /* 0x000fea0003800000 */
[----:B------:R-:W0:Y:S01]  /*00d0*/  LDCU.64 UR8, c[0x0][0x380] ;  /* 0x00007000ff0877ac */ /* 0x000e220008000a00 */
[C---:B------:R-:W-:Y:S01]  /*00e0*/  ISETP.NE.AND P2, PT, R14.reuse, RZ, PT ;  /* 0x000000ff0e00720c */ /* 0x040fe20003f45270 */
[----:B------:R-:W-:Y:S01]  /*00f0*/  VIADD R0, R14, 0xffffffff ;  /* 0xffffffff0e007836 */ /* 0x000fe20000000000 */
[----:B------:R-:W-:Y:S01]  /*0100*/  SHF.R.S32.HI R8, RZ, 0x1f, R9 ;  /* 0x0000001fff087819 */ /* 0x000fe20000011409 */
[C---:B------:R-:W-:Y:S01]  /*0110*/  VIADD R2, R9.reuse, 0x1 ;  /* 0x0000000109027836 */ /* 0x040fe20000000000 */
[C---:B------:R-:W-:Y:S01]  /*0120*/  ISETP.LT.OR P5, PT, R9.reuse, RZ, !P2 ;  /* 0x000000ff0900720c */ /* 0x040fe200057a1670 */
[----:B------:R-:W-:Y:S01]  /*0130*/  IMAD R0, R0, UR6, RZ ;  /* 0x0000000600007c24 */ /* 0x000fe2000f8e02ff */
[----:B------:R-:W1:Y:S01]  /*0140*/  LDCU.64 UR4, c[0x0][0x358] ;  /* 0x00006b00ff0477ac */ /* 0x000e620008000a00 */
[----:B------:R-:W-:Y:S01]  /*0150*/  ISETP.GE.AND P4, PT, R9, RZ, PT ;  /* 0x000000ff0900720c */ /* 0x000fe20003f86270 */
[----:B------:R-:W-:Y:S01]  /*0160*/  VIADD R13, R14, 0x1 ;  /* 0x000000010e0d7836 */ /* 0x000fe20000000000 */
[----:B------:R-:W-:-:S02]  /*0170*/  ISETP.GE.AND P0, PT, R2, UR6, PT ;  /* 0x0000000602007c0c */ /* 0x000fc4000bf06270 */
[----:B------:R-:W-:Y:S02]  /*0180*/  CS2R R18, SRZ ;  /* 0x0000000000127805 */ /* 0x000fe4000001ff00 */
[C---:B------:R-:W-:Y:S02]  /*0190*/  IADD3 R2, P1, PT, R9.reuse, R0, RZ ;  /* 0x0000000009027210 */ /* 0x040fe40007f3e0ff */
[C---:B------:R-:W-:Y:S02]  /*01a0*/  ISETP.LT.OR P2, PT, R9.reuse, 0x1, !P2 ;  /* 0x000000010900780c */ /* 0x040fe40005741670 */
[----:B------:R-:W-:Y:S01]  /*01b0*/  LEA.HI.X.SX32 R3, R0, R8, 0x1, P1 ;  /* 0x0000000800037211 */ /* 0x000fe200008f0eff */
[----:B------:R-:W2:Y:S01]  /*01c0*/  @!P5 LDC.64 R6, c[0x0][0x380] ;  /* 0x0000e000ff06db82 */ /* 0x000ea20000000a00 */
[----:B0-----:R-:W-:Y:S01]  /*01d0*/  LEA R20, P1, R2, UR8, 0x2 ;  /* 0x0000000802147c11 */ /* 0x001fe2000f8210ff */
[C---:B------:R-:W-:Y:S01]  /*01e0*/  @!P5 IMAD.IADD R23, R9.reuse, 0x1, R0 ;  /* 0x000000010917d824 */ /* 0x040fe200078e0200 */
[----:B------:R-:W-:-:S02]  /*01f0*/  ISETP.GT.AND P0, PT, R9, -0x2, !P0 ;  /* 0xfffffffe0900780c */ /* 0x000fc40004704270 */
[----:B------:R-:W-:Y:S02]  /*0200*/  LEA.HI.X R21, R2, UR9, R3, 0x2, P1 ;  /* 0x0000000902157c11 */ /* 0x000fe400088f1403 */
[----:B------:R-:W-:Y:S01]  /*0210*/  ISETP.GE.U32.AND P1, PT, R13, UR7, PT ;  /* 0x000000070d007c0c */ /* 0x000fe2000bf26070 */
[----:B------:R-:W0:Y:S01]  /*0220*/  LDC.64 R2, c[0x0][0x390] ;  /* 0x0000e400ff027b82 */ /* 0x000e220000000a00 */
[C---:B------:R-:W-:Y:S01]  /*0230*/  ISETP.EQ.OR P3, PT, R14.reuse, RZ, !P0 ;  /* 0x000000ff0e00720c */ /* 0x040fe20004762670 */
[----:B------:R-:W-:Y:S01]  /*0240*/  IMAD R14, R14, UR6, RZ ;  /* 0x000000060e0e7c24 */ /* 0x000fe2000f8e02ff */
[C---:B------:R-:W-:Y:S01]  /*0250*/  ISETP.LT.OR P1, PT, R9.reuse, RZ, P1 ;  /* 0x000000ff0900720c */ /* 0x040fe20000f21670 */
[----:B-1----:R-:W3:Y:S04]  /*0260*/  @!P2 LDG.E R19, desc[UR4][R20.64+-0x4] ;  /* 0xfffffc041413a981 */ /* 0x002ee8000c1e1900 */
[----:B------:R-:W1:Y:S01]  /*0270*/  @P4 LDC.64 R10, c[0x0][0x380] ;  /* 0x0000e000ff0a4b82 */ /* 0x000e620000000a00 */
[----:B------:R-:W-:-:S02]  /*0280*/  IADD3 R5, P6, PT, R9, R14, RZ ;  /* 0x0000000e09057210 */ /* 0x000fc40007fde0ff */
[----:B------:R-:W-:Y:S01]  /*0290*/  ISETP.GT.AND P2, PT, R9, UR6, PT ;  /* 0x0000000609007c0c */ /* 0x000fe2000bf44270 */
[----:B------:R-:W-:Y:S01]  /*02a0*/  IMAD.MOV.U32 R12, RZ, RZ, RZ ;  /* 0x000000ffff0c7224 */ /* 0x000fe200078e00ff */
[C---:B------:R-:W-:Y:S01]  /*02b0*/  LEA.HI.X.SX32 R0, R14.reuse, R8, 0x1, P6 ;  /* 0x000000080e007211 */ /* 0x040fe200030f0eff */
[----:B------:R-:W-:Y:S01]  /*02c0*/  IMAD.MOV.U32 R16, RZ, RZ, RZ ;  /* 0x000000ffff107224 */ /* 0x000fe200078e00ff */
[----:B------:R-:W-:Y:S01]  /*02d0*/  LEA R4, P6, R5, UR8, 0x2 ;  /* 0x0000000805047c11 */ /* 0x000fe2000f8c10ff */
[----:B--2---:R-:W-:Y:S01]  /*02e0*/  @!P5 IMAD.WIDE R22, R23, 0x4, R6 ;  /* 0x000000041716d825 */ /* 0x004fe200078e0206 */
[----:B------:R-:W-:Y:S01]  /*02f0*/  ISETP.GT.AND P2, PT, R9, RZ, !P2 ;  /* 0x000000ff0900720c */ /* 0x000fe20005744270 */
[----:B------:R-:W2:Y:S01]  /*0300*/  @!P1 LDC.64 R6, c[0x0][0x380] ;  /* 0x0000e000ff069b82 */ /* 0x000ea20000000a00 */
[----:B------:R-:W-:Y:S01]  /*0310*/  LEA.HI.X R5, R5, UR9, R0, 0x2, P6 ;  /* 0x0000000905057c11 */ /* 0x000fe2000b0f1400 */
[----:B------:R-:W4:Y:S01]  /*0320*/  @!P3 LDG.E R12, desc[UR4][R20.64+0x4] ;  /* 0x00000404140cb981 */ /* 0x000f22000c1e1900 */
[----:B------:R-:W-:-:S02]  /*0330*/  IADD3 R24, PT, PT, R14, UR6, RZ ;  /* 0x000000060e187c10 */ /* 0x000fc4000fffe0ff */
[C---:B------:R-:W-:Y:S01]  /*0340*/  ISETP.GE.U32.OR P3, PT, R13.reuse, UR7, !P0 ;  /* 0x000000070d007c0c */ /* 0x040fe2000c766470 */
[----:B------:R5:W4:Y:S01]  /*0350*/  @!P5 LDG.E R16, desc[UR4][R22.64] ;  /* 0x000000041610d981 */ /* 0x000b22000c1e1900 */
[----:B------:R-:W-:Y:S01]  /*0360*/  ISETP.GE.U32.OR P5, PT, R13, UR7, !P2 ;  /* 0x000000070d007c0c */ /* 0x000fe2000d7a6470 */
[----:B------:R-:W-:Y:S02]  /*0370*/  IMAD.MOV.U32 R13, RZ, RZ, RZ ;  /* 0x000000ffff0d7224 */ /* 0x000fe400078e00ff */
[----:B0-----:R-:W3:Y:S01]  /*0380*/  LDG.E R0, desc[UR4][R2.64] ;  /* 0x0000000402007981 */ /* 0x001ee2000c1e1900 */
[----:B------:R-:W-:-:S03]  /*0390*/  IADD3 R26, P6, PT, R9, R24, RZ ;  /* 0x00000018091a7210 */ /* 0x000fc60007fde0ff */
[----:B------:R-:W4:Y:S01]  /*03a0*/  LDG.E R21, desc[UR4][R2.64+0x4] ;  /* 0x0000040402157981 */ /* 0x000f22000c1e1900 */
[----:B------:R-:W-:Y:S01]  /*03b0*/  IMAD.IADD R15, R9, 0x1, R14 ;  /* 0x00000001090f7824 */ /* 0x000fe200078e020e */
[----:B-----5:R-:W-:Y:S02]  /*03c0*/  LEA.HI.X.SX32 R23, R24, R8, 0x1, P6 ;  /* 0x0000000818177211 */ /* 0x020fe400030f0eff */
[----:B------:R-:W5:Y:S01]  /*03d0*/  LDG.E R17, desc[UR4][R2.64+0x8] ;  /* 0x0000080402117981 */ /* 0x000f62000c1e1900 */
[----:B------:R-:W-:-:S03]  /*03e0*/  IMAD.MOV.U32 R14, RZ, RZ, RZ ;  /* 0x000000ffff0e7224 */ /* 0x000fc600078e00ff */
[----:B------:R-:W5:Y:S01]  /*03f0*/  @P2 LDG.E R13, desc[UR4][R4.64+-0x4] ;  /* 0xfffffc04040d2981 */ /* 0x000f62000c1e1900 */
[C---:B------:R-:W-:Y:S01]  /*0400*/  LEA R8, P2, R26.reuse, UR8, 0x2 ;  /* 0x000000081a087c11 */ /* 0x040fe2000f8410ff */
[----:B-1----:R-:W-:Y:S02]  /*0410*/  @P4 IMAD.WIDE R10, R15, 0x4, R10 ;  /* 0x000000040f0a4825 */ /* 0x002fe400078e020a */
[----:B------:R-:W5:Y:S02]  /*0420*/  LDG.E R20, desc[UR4][R2.64+0xc] ;  /* 0x00000c0402147981 */ /* 0x000f64000c1e1900 */
[----:B------:R-:W-:Y:S01]  /*0430*/  @!P1 IMAD.IADD R25, R9, 0x1, R24 ;  /* 0x0000000109199824 */ /* 0x000fe200078e0218 */
[----:B------:R-:W-:Y:S01]  /*0440*/  LEA.HI.X R9, R26, UR9, R23, 0x2, P2 ;  /* 0x000000091a097c11 */ /* 0x000fe200090f1417 */
[----:B------:R-:W-:Y:S01]  /*0450*/  HFMA2 R26, -RZ, RZ, 0, 0 ;  /* 0x00000000ff1a7431 */ /* 0x000fe200000001ff */
[----:B------:R-:W5:Y:S04]  /*0460*/  @P4 LDG.E R14, desc[UR4][R10.64] ;  /* 0x000000040a0e4981 */ /* 0x000f68000c1e1900 */
[----:B------:R-:W5:Y:S01]  /*0470*/  LDG.E R23, desc[UR4][R2.64+0x10] ;  /* 0x0000100402177981 */ /* 0x000f62000c1e1900 */
[----:B------:R-:W-:-:S03]  /*0480*/  IMAD.MOV.U32 R24, RZ, RZ, RZ ;  /* 0x000000ffff187224 */ /* 0x000fc600078e00ff */
[----:B------:R0:W5:Y:S01]  /*0490*/  @P0 LDG.E R18, desc[UR4][R4.64+0x4] ;  /* 0x0000040404120981 */ /* 0x000162000c1e1900 */
[----:B--2---:R-:W-:-:S03]  /*04a0*/  @!P1 IMAD.WIDE R6, R25, 0x4, R6 ;  /* 0x0000000419069825 */ /* 0x004fc600078e0206 */
[----:B------:R-:W2:Y:S01]  /*04b0*/  LDG.E R27, desc[UR4][R2.64+0x14] ;  /* 0x00001404021b7981 */ /* 0x000ea2000c1e1900 */
[----:B------:R-:W-:-:S03]  /*04c0*/  IMAD.MOV.U32 R22, RZ, RZ, RZ ;  /* 0x000000ffff167224 */ /* 0x000fc600078e00ff */
[----:B------:R-:W2:Y:S01]  /*04d0*/  LDG.E R25, desc[UR4][R2.64+0x18] ;  /* 0x0000180402197981 */ /* 0x000ea2000c1e1900 */
[----:B0-----:R-:W0:Y:S03]  /*04e0*/  LDC.64 R4, c[0x0][0x388] ;  /* 0x0000e200ff047b82 */ /* 0x001e260000000a00 */
[----:B------:R-:W2:Y:S04]  /*04f0*/  @!P5 LDG.E R26, desc[UR4][R8.64+-0x4] ;  /* 0xfffffc04081ad981 */ /* 0x000ea8000c1e1900 */
[----:B------:R-:W2:Y:S04]  /*0500*/  @!P1 LDG.E R24, desc[UR4][R6.64] ;  /* 0x0000000406189981 */ /* 0x000ea8000c1e1900 */
[----:B------:R-:W2:Y:S04]  /*0510*/  LDG.E R11, desc[UR4][R2.64+0x1c] ;  /* 0x00001c04020b7981 */ /* 0x000ea8000c1e1900 */
[----:B------:R-:W2:Y:S04]  /*0520*/  @!P3 LDG.E R22, desc[UR4][R8.64+0x4] ;  /* 0x000004040816b981 */ /* 0x000ea8000c1e1900 */
[----:B------:R-:W2:Y:S01]  /*0530*/  LDG.E R29, desc[UR4][R2.64+0x20] ;  /* 0x00002004021d7981 */ /* 0x000ea2000c1e1900 */
[----:B0-----:R-:W-:-:S04]  /*0540*/  IMAD.WIDE R4, R15, 0x4, R4 ;  /* 0x000000040f047825 */ /* 0x001fc800078e0204 */
[----:B---3--:R-:W-:-:S04]  /*0550*/  FFMA R0, R0, R19, RZ ;  /* 0x0000001300007223 */ /* 0x008fc800000000ff */
[----:B----4-:R-:W-:-:S04]  /*0560*/  FFMA R0, R21, R16, R0 ;  /* 0x0000001015007223 */ /* 0x010fc80000000000 */
[----:B-----5:R-:W-:-:S04]  /*0570*/  FFMA R17, R17, R12, R0 ;  /* 0x0000000c11117223 */ /* 0x020fc80000000000 */
[----:B------:R-:W-:-:S04]  /*0580*/  FFMA R20, R20, R13, R17 ;  /* 0x0000000d14147223 */ /* 0x000fc80000000011 */
[----:B------:R-:W-:-:S04]  /*0590*/  FFMA R14, R23, R14, R20 ;  /* 0x0000000e170e7223 */ /* 0x000fc80000000014 */
[----:B--2---:R-:W-:-:S04]  /*05a0*/  FFMA R14, R27, R18, R14 ;  /* 0x000000121b0e7223 */ /* 0x004fc8000000000e */
[----:B------:R-:W-:-:S04]  /*05b0*/  FFMA R14, R25, R26, R14 ;  /* 0x0000001a190e7223 */ /* 0x000fc8000000000e */
[----:B------:R-:W-:-:S04]  /*05c0*/  FFMA R14, R11, R24, R14 ;  /* 0x000000180b0e7223 */ /* 0x000fc8000000000e */
[----:B------:R-:W-:-:S05]  /*05d0*/  FFMA R29, R29, R22, R14 ;  /* 0x000000161d1d7223 */ /* 0x000fca000000000e */
[----:B------:R-:W-:Y:S01]  /*05e0*/  STG.E desc[UR4][R4.64], R29 ;  /* 0x0000001d04007986 */ /* 0x000fe2000c101904 */
[----:B------:R-:W-:Y:S05]  /*05f0*/  EXIT ;  /* 0x000000000000794d */ /* 0x000fea0003800000 */
.L_x_17:
        /* <DEDUP_REMOVED lines=16> */
.L_x_19:


//--------------------- .nv.shared._Z13conv2D_sharedPfS_S_ii --------------------------
	.section	.nv.shared._Z13conv2D_sharedPfS_S_ii,"aw",@nobits
	.sectionflags	@""
	.align	4
.nv.shared._Z13conv2D_sharedPfS_S_ii:
	.zero		2320


//--------------------- .nv.shared.reserved.0     --------------------------
	.section	.nv.shared.reserved.0,"aw",@nobits
	.weak		__nv_reservedSMEM_offset_0_alias
	.size		__nv_reservedSMEM_offset_0_alias, 0, 64
	.other		__nv_reservedSMEM_offset_0_alias,@"STO_CUDA_RESERVED_SHARED STV_DEFAULT"
__nv_reservedSMEM_offset_0_alias:
	.zero		0
	.zero		64


//--------------------- .nv.constant0._Z13conv2D_sharedPfS_S_ii --------------------------
	.section	.nv.constant0._Z13conv2D_sharedPfS_S_ii,"a",@progbits
	.sectionflags	@""
	.align	4
.nv.constant0._Z13conv2D_sharedPfS_S_ii:
	.zero		928


//--------------------- .nv.constant0._Z6conv2DPfS_S_ii --------------------------
	.section	.nv.constant0._Z6conv2DPfS_S_ii,"a",@progbits
	.sectionflags	@""
	.align	4
.nv.constant0._Z6conv2DPfS_S_ii:
	.zero		928


//--------------------- SYMBOLS --------------------------

	.type		.nv.reservedSmem.offset0,@object
	.size		.nv.reservedSmem.offset0,0x4
	.type		.nv.reservedSmem.cap,@object
	.size		.nv.reservedSmem.cap,0x4
